//
// Generated by NVIDIA NVVM Compiler
//
// Compiler Build ID: CL-36424714
// Cuda compilation tools, release 13.0, V13.0.88
// Based on NVVM 20.0.0
//

.version 9.0
.target sm_100
.address_size 64

	// .globl	_Z6gpufunPi

.visible .entry _Z6gpufunPi(
	.param .u64 .ptr .align 1 _Z6gpufunPi_param_0
)
{
	.reg .b32 	%r<3>;
	.reg .b64 	%rd<5>;

	ld.param.u64 	%rd1, [_Z6gpufunPi_param_0];
	cvta.to.global.u64 	%rd2, %rd1;
	mov.u32 	%r1, %tid.x;
	mul.lo.s32 	%r2, %r1, %r1;
	mul.wide.u32 	%rd3, %r1, 4;
	add.s64 	%rd4, %rd2, %rd3;
	st.global.u32 	[%rd4], %r2;
	ret;

}


// ===== COMPILED SASS (sm_100) =====

	.target	sm_100

	.elftype	@"ET_EXEC"


//--------------------- .note.nv.tkinfo           --------------------------
	.section	.note.nv.tkinfo,"",@"SHT_NOTE"
	.sectionflags	@"SHF_NOTE_NV_TKINFO"
	.tkinfo
        /*0018*/ 	.word	0x00000002
        /*0030*/ 	.string	""
        /*0030*/ 	.string	"ptxas"
        /*0030*/ 	.string	"Cuda compilation tools, release 13.0, V13.0.88"
        /*0030*/ 	.string	"Build cuda_13.0.r13.0/compiler.36424714_0"
        /*0030*/ 	.string	"-arch sm_100 -m 64 "



//--------------------- .note.nv.cuinfo           --------------------------
	.section	.note.nv.cuinfo,"",@"SHT_NOTE"
	.sectionflags	@"SHF_NOTE_NV_CUINFO"
        /*0018*/ 	.short	0x0002
        /*001a*/ 	.short	0x0064
        /*001c*/ 	.short	0x0082
	.zero		2


//--------------------- .nv.info                  --------------------------
	.section	.nv.info,"",@"SHT_CUDA_INFO"
	.align	4


	//----- nvinfo : EIATTR_REGCOUNT
	.align		4
        /*0000*/ 	.byte	0x04, 0x2f
        /*0002*/ 	.short	(.L_1 - .L_0)
	.align		4
.L_0:
        /*0004*/ 	.word	index@(_Z6gpufunPi)
        /*0008*/ 	.word	0x00000008


	//----- nvinfo : EIATTR_FRAME_SIZE
	.align		4
.L_1:
        /*000c*/ 	.byte	0x04, 0x11
        /*000e*/ 	.short	(.L_3 - .L_2)
	.align		4
.L_2:
        /*0010*/ 	.word	index@(_Z6gpufunPi)
        /*0014*/ 	.word	0x00000000


	//----- nvinfo : EIATTR_MIN_STACK_SIZE
	.align		4
.L_3:
        /*0018*/ 	.byte	0x04, 0x12
        /*001a*/ 	.short	(.L_5 - .L_4)
	.align		4
.L_4:
        /*001c*/ 	.word	index@(_Z6gpufunPi)
        /*0020*/ 	.word	0x00000000
.L_5:


//--------------------- .nv.compat                --------------------------
	.section	.nv.compat,"",@"SHT_CUDA_COMPAT_INFO"
	.align	4
        /*0000*/ 	.byte	0x02, 0x09, 0x00, 0x00, 0x02, 0x02, 0x01, 0x00, 0x02, 0x05, 0x05, 0x00, 0x03, 0x07, 0x01, 0x01
        /*0010*/ 	.byte	0x02, 0x03, 0x00, 0x00, 0x02, 0x06, 0x01, 0x00, 0x04, 0x0b, 0x08, 0x00, 0x09, 0x00, 0x00, 0x00
        /*0020*/ 	.byte	0x00, 0x00, 0x00, 0x00


//--------------------- .nv.info._Z6gpufunPi      --------------------------
	.section	.nv.info._Z6gpufunPi,"",@"SHT_CUDA_INFO"
	.sectionflags	@""
	.align	4


	//----- nvinfo : EIATTR_CUDA_API_VERSION
	.align		4
        /*0000*/ 	.byte	0x04, 0x37
        /*0002*/ 	.short	(.L_7 - .L_6)
.L_6:
        /*0004*/ 	.word	0x00000082


	//----- nvinfo : EIATTR_KPARAM_INFO
	.align		4
.L_7:
        /*0008*/ 	.byte	0x04, 0x17
        /*000a*/ 	.short	(.L_9 - .L_8)
.L_8:
        /*000c*/ 	.word	0x00000000
        /*0010*/ 	.short	0x0000
        /*0012*/ 	.short	0x0000
        /*0014*/ 	.byte	0x00, 0xf5, 0x21, 0x00


	//----- nvinfo : EIATTR_SPARSE_MMA_MASK
	.align		4
.L_9:
        /*0018*/ 	.byte	0x03, 0x50
        /*001a*/ 	.short	0x0000


	//----- nvinfo : EIATTR_MAXREG_COUNT
	.align		4
        /*001c*/ 	.byte	0x03, 0x1b
        /*001e*/ 	.short	0x00ff


	//----- nvinfo : EIATTR_MERCURY_ISA_VERSION
	.align		4
        /*0020*/ 	.byte	0x03, 0x5f
        /*0022*/ 	.short	0x0101


	//----- nvinfo : EIATTR_VRC_CTA_INIT_COUNT
	.align		4
        /*0024*/ 	.byte	0x02, 0x4a
	.zero		1
	.zero		1


	//----- nvinfo : EIATTR_EXIT_INSTR_OFFSETS
	.align		4
        /*0028*/ 	.byte	0x04, 0x1c
        /*002a*/ 	.short	(.L_11 - .L_10)


	//   ....[0]....
.L_10:
        /*002c*/ 	.word	0x00000070


	//----- nvinfo : EIATTR_CBANK_PARAM_SIZE
	.align		4
.L_11:
        /*0030*/ 	.byte	0x03, 0x19
        /*0032*/ 	.short	0x0008


	//----- nvinfo : EIATTR_PARAM_CBANK
	.align		4
        /*0034*/ 	.byte	0x04, 0x0a
        /*0036*/ 	.short	(.L_13 - .L_12)
	.align		4
.L_12:
        /*0038*/ 	.word	index@(.nv.constant0._Z6gpufunPi)
        /*003c*/ 	.short	0x0380
        /*003e*/ 	.short	0x0008


	//----- nvinfo : EIATTR_SW_WAR
	.align		4
.L_13:
        /*0040*/ 	.byte	0x04, 0x36
        /*0042*/ 	.short	(.L_15 - .L_14)
.L_14:
        /*0044*/ 	.word	0x00000008
.L_15:


//--------------------- .nv.callgraph             --------------------------
	.section	.nv.callgraph,"",@"SHT_CUDA_CALLGRAPH"
	.align	4
	.sectionentsize	8
	.align		4
        /*0000*/ 	.word	0x00000000
	.align		4
        /*0004*/ 	.word	0xffffffff
	.align		4
        /*0008*/ 	.word	0x00000000
	.align		4
        /*000c*/ 	.word	0xfffffffe
	.align		4
        /*0010*/ 	.word	0x00000000
	.align		4
        /*0014*/ 	.word	0xfffffffd
	.align		4
        /*0018*/ 	.word	0x00000000
	.align		4
        /*001c*/ 	.word	0xfffffffc


//--------------------- .text._Z6gpufunPi         --------------------------
	.section	.text._Z6gpufunPi,"ax",@progbits
	.align	128
        .global         _Z6gpufunPi
        .type           _Z6gpufunPi,@function
        .size           _Z6gpufunPi,(.L_x_1 - _Z6gpufunPi)
        .other          _Z6gpufunPi,@"STO_CUDA_ENTRY STV_DEFAULT"
_Z6gpufunPi:
.text._Z6gpufunPi:
[----:B------:R-:W-:Y:S01]  /*0000*/  LDC R1, c[0x0][0x37c] ;  /* 0x0000df00ff017b82 */ /* 0x000fe20000000800 */
[----:B------:R-:W0:Y:S07]  /*0010*/  S2R R5, SR_TID.X ;  /* 0x0000000000057919 */ /* 0x000e2e0000002100 */
[----:B------:R-:W0:Y:S01]  /*0020*/  LDC.64 R2, c[0x0][0x380] ;  /* 0x0000e000ff027b82 */ /* 0x000e220000000a00 */
[----:B------:R-:W1:Y:S01]  /*0030*/  LDCU.64 UR4, c[0x0][0x358] ;  /* 0x00006b00ff0477ac */ /* 0x000e620008000a00 */
[----:B0-----:R-:W-:-:S04]  /*0040*/  IMAD.WIDE.U32 R2, R5, 0x4, R2 ;  /* 0x0000000405027825 */ /* 0x001fc800078e0002 */
[----:B------:R-:W-:-:S05]  /*0050*/  IMAD R5, R5, R5, RZ ;  /* 0x0000000505057224 */ /* 0x000fca00078e02ff */
[----:B-1----:R-:W-:Y:S01]  /*0060*/  STG.E desc[UR4][R2.64], R5 ;  /* 0x0000000502007986 */ /* 0x002fe2000c101904 */
[----:B------:R-:W-:Y:S05]  /*0070*/  EXIT ;  /* 0x000000000000794d */ /* 0x000fea0003800000 */
.L_x_0:
[----:B------:R-:W-:-:S00]  /*0080*/  BRA `(.L_x_0) ;  /* 0xfffffffc00fc7947 */ /* 0x000fc0000383ffff */
[----:B------:R-:W-:-:S00]  /*0090*/  NOP ;  /* 0x0000000000007918 */ /* 0x000fc00000000000 */
        /* <DEDUP_REMOVED lines=14> */
.L_x_1:


//--------------------- .nv.shared.reserved.0     --------------------------
	.section	.nv.shared.reserved.0,"aw",@nobits
	.weak		__nv_reservedSMEM_offset_0_alias
	.size		__nv_reservedSMEM_offset_0_alias, 0, 64
	.other		__nv_reservedSMEM_offset_0_alias,@"STO_CUDA_RESERVED_SHARED STV_DEFAULT"
__nv_reservedSMEM_offset_0_alias:
	.zero		0
	.zero		64


//--------------------- .nv.constant0._Z6gpufunPi --------------------------
	.section	.nv.constant0._Z6gpufunPi,"a",@progbits
	.sectionflags	@""
	.align	4
.nv.constant0._Z6gpufunPi:
	.zero		904


//--------------------- SYMBOLS --------------------------

	.type		.nv.reservedSmem.offset0,@object
	.size		.nv.reservedSmem.offset0,0x4
